//
// Generated by NVIDIA NVVM Compiler
//
// Compiler Build ID: CL-36424714
// Cuda compilation tools, release 13.0, V13.0.88
// Based on NVVM 20.0.0
//

.version 9.0
.target sm_100
.address_size 64

	// .globl	_Z6kernelv
.global .align 4 .u32 position;

.visible .entry _Z6kernelv()
{
	.reg .b32 	%r<2>;

	mov.b32 	%r1, 3;
	st.global.u32 	[position], %r1;
	ret;

}
	// .globl	_Z6searchPiS_i
.visible .entry _Z6searchPiS_i(
	.param .u64 .ptr .align 1 _Z6searchPiS_i_param_0,
	.param .u64 .ptr .align 1 _Z6searchPiS_i_param_1,
	.param .u32 _Z6searchPiS_i_param_2
)
{
	.reg .pred 	%p<9>;
	.reg .b32 	%r<10>;
	.reg .b64 	%rd<11>;

	ld.param.u64 	%rd1, [_Z6searchPiS_i_param_0];
	ld.param.u64 	%rd2, [_Z6searchPiS_i_param_1];
	ld.param.u32 	%r2, [_Z6searchPiS_i_param_2];
	cvta.to.global.u64 	%rd3, %rd2;
	mov.u32 	%r3, %ntid.x;
	mov.u32 	%r4, %ctaid.x;
	mov.u32 	%r5, %tid.x;
	mad.lo.s32 	%r1, %r3, %r4, %r5;
	mul.wide.s32 	%rd4, %r1, 4;
	add.s64 	%rd5, %rd3, %rd4;
	ld.global.u32 	%r6, [%rd5];
	setp.ne.s32 	%p4, %r6, 0;
	mov.pred 	%p8, 0;
	@%p4 bra 	$L__BB1_2;
	cvta.to.global.u64 	%rd6, %rd1;
	add.s64 	%rd8, %rd6, %rd4;
	ld.global.u32 	%r7, [%rd8];
	ld.global.u32 	%r8, [position];
	mul.wide.s32 	%rd9, %r8, 4;
	add.s64 	%rd10, %rd6, %rd9;
	ld.global.u32 	%r9, [%rd10];
	setp.gt.s32 	%p8, %r7, %r9;
$L__BB1_2:
	setp.ge.s32 	%p5, %r1, %r2;
	not.pred 	%p6, %p8;
	or.pred  	%p7, %p5, %p6;
	@%p7 bra 	$L__BB1_4;
	st.global.u32 	[position], %r1;
$L__BB1_4:
	ret;

}
	// .globl	_Z7ComparePcPiS0_iii
.visible .entry _Z7ComparePcPiS0_iii(
	.param .u64 .ptr .align 1 _Z7ComparePcPiS0_iii_param_0,
	.param .u64 .ptr .align 1 _Z7ComparePcPiS0_iii_param_1,
	.param .u64 .ptr .align 1 _Z7ComparePcPiS0_iii_param_2,
	.param .u32 _Z7ComparePcPiS0_iii_param_3,
	.param .u32 _Z7ComparePcPiS0_iii_param_4,
	.param .u32 _Z7ComparePcPiS0_iii_param_5
)
{
	.reg .pred 	%p<11>;
	.reg .b16 	%rs<3>;
	.reg .b32 	%r<33>;
	.reg .b64 	%rd<21>;

	ld.param.u64 	%rd4, [_Z7ComparePcPiS0_iii_param_0];
	ld.param.u64 	%rd5, [_Z7ComparePcPiS0_iii_param_1];
	ld.param.u64 	%rd6, [_Z7ComparePcPiS0_iii_param_2];
	ld.param.u32 	%r12, [_Z7ComparePcPiS0_iii_param_3];
	ld.param.u32 	%r10, [_Z7ComparePcPiS0_iii_param_4];
	ld.param.u32 	%r11, [_Z7ComparePcPiS0_iii_param_5];
	cvta.to.global.u64 	%rd1, %rd6;
	mov.u32 	%r13, %ntid.x;
	mov.u32 	%r14, %ctaid.x;
	mov.u32 	%r15, %tid.x;
	mad.lo.s32 	%r1, %r13, %r14, %r15;
	setp.ge.s32 	%p1, %r1, %r12;
	@%p1 bra 	$L__BB2_8;
	mul.wide.s32 	%rd7, %r1, 4;
	add.s64 	%rd2, %rd1, %rd7;
	ld.global.u32 	%r16, [%rd2];
	setp.ne.s32 	%p2, %r16, 0;
	ld.global.u32 	%r17, [position];
	setp.eq.s32 	%p3, %r1, %r17;
	or.pred  	%p4, %p2, %p3;
	@%p4 bra 	$L__BB2_8;
	setp.lt.s32 	%p5, %r10, 1;
	mov.b32 	%r32, 0;
	@%p5 bra 	$L__BB2_5;
	cvta.to.global.u64 	%rd3, %rd4;
	mul.lo.s32 	%r3, %r17, %r10;
	mul.lo.s32 	%r4, %r10, %r1;
	mov.b32 	%r32, 0;
	mov.u32 	%r31, %r32;
$L__BB2_4:
	add.s32 	%r20, %r3, %r31;
	cvt.s64.s32 	%rd8, %r20;
	add.s64 	%rd9, %rd3, %rd8;
	ld.global.u8 	%rs1, [%rd9];
	add.s32 	%r21, %r31, %r4;
	cvt.s64.s32 	%rd10, %r21;
	add.s64 	%rd11, %rd3, %rd10;
	ld.global.u8 	%rs2, [%rd11];
	setp.ne.s16 	%p6, %rs1, %rs2;
	selp.u32 	%r22, 1, 0, %p6;
	add.s32 	%r32, %r32, %r22;
	setp.le.s32 	%p7, %r32, %r11;
	add.s32 	%r31, %r31, 1;
	setp.lt.s32 	%p8, %r31, %r10;
	and.pred  	%p9, %p7, %p8;
	@%p9 bra 	$L__BB2_4;
$L__BB2_5:
	setp.gt.s32 	%p10, %r32, %r11;
	@%p10 bra 	$L__BB2_7;
	cvta.to.global.u64 	%rd12, %rd5;
	add.s64 	%rd14, %rd12, %rd7;
	ld.global.u32 	%r23, [%rd14];
	mul.wide.s32 	%rd15, %r17, 4;
	add.s64 	%rd16, %rd12, %rd15;
	ld.global.u32 	%r24, [%rd16];
	add.s32 	%r25, %r24, %r23;
	st.global.u32 	[%rd16], %r25;
	ld.global.u32 	%r26, [position];
	mul.wide.s32 	%rd17, %r26, 4;
	add.s64 	%rd18, %rd1, %rd17;
	mov.b32 	%r27, 2;
	st.global.u32 	[%rd18], %r27;
	mov.b32 	%r28, 1;
	st.global.u32 	[%rd2], %r28;
	bra.uni 	$L__BB2_8;
$L__BB2_7:
	mul.wide.s32 	%rd19, %r17, 4;
	add.s64 	%rd20, %rd1, %rd19;
	mov.b32 	%r29, 2;
	st.global.u32 	[%rd20], %r29;
$L__BB2_8:
	ret;

}


// ===== COMPILED SASS (sm_100) =====

	.target	sm_100

	.elftype	@"ET_EXEC"


//--------------------- .note.nv.tkinfo           --------------------------
	.section	.note.nv.tkinfo,"",@"SHT_NOTE"
	.sectionflags	@"SHF_NOTE_NV_TKINFO"
	.tkinfo
        /*0018*/ 	.word	0x00000002
        /*0030*/ 	.string	""
        /*0030*/ 	.string	"ptxas"
        /*0030*/ 	.string	"Cuda compilation tools, release 13.0, V13.0.88"
        /*0030*/ 	.string	"Build cuda_13.0.r13.0/compiler.36424714_0"
        /*0030*/ 	.string	"-arch sm_100 -m 64 "



//--------------------- .note.nv.cuinfo           --------------------------
	.section	.note.nv.cuinfo,"",@"SHT_NOTE"
	.sectionflags	@"SHF_NOTE_NV_CUINFO"
        /*0018*/ 	.short	0x0002
        /*001a*/ 	.short	0x0064
        /*001c*/ 	.short	0x0082
	.zero		2


//--------------------- .nv.info                  --------------------------
	.section	.nv.info,"",@"SHT_CUDA_INFO"
	.align	4


	//----- nvinfo : EIATTR_REGCOUNT
	.align		4
        /*0000*/ 	.byte	0x04, 0x2f
        /*0002*/ 	.short	(.L_2 - .L_1)
	.align		4
.L_1:
        /*0004*/ 	.word	index@(_Z6kernelv)
        /*0008*/ 	.word	0x00000008


	//----- nvinfo : EIATTR_FRAME_SIZE
	.align		4
.L_2:
        /*000c*/ 	.byte	0x04, 0x11
        /*000e*/ 	.short	(.L_4 - .L_3)
	.align		4
.L_3:
        /*0010*/ 	.word	index@(_Z6kernelv)
        /*0014*/ 	.word	0x00000000


	//----- nvinfo : EIATTR_REGCOUNT
	.align		4
.L_4:
        /*0018*/ 	.byte	0x04, 0x2f
        /*001a*/ 	.short	(.L_6 - .L_5)
	.align		4
.L_5:
        /*001c*/ 	.word	index@(_Z6searchPiS_i)
        /*0020*/ 	.word	0x0000000c


	//----- nvinfo : EIATTR_FRAME_SIZE
	.align		4
.L_6:
        /*0024*/ 	.byte	0x04, 0x11
        /*0026*/ 	.short	(.L_8 - .L_7)
	.align		4
.L_7:
        /*0028*/ 	.word	index@(_Z6searchPiS_i)
        /*002c*/ 	.word	0x00000000


	//----- nvinfo : EIATTR_REGCOUNT
	.align		4
.L_8:
        /*0030*/ 	.byte	0x04, 0x2f
        /*0032*/ 	.short	(.L_10 - .L_9)
	.align		4
.L_9:
        /*0034*/ 	.word	index@(_Z7ComparePcPiS0_iii)
        /*0038*/ 	.word	0x00000014


	//----- nvinfo : EIATTR_FRAME_SIZE
	.align		4
.L_10:
        /*003c*/ 	.byte	0x04, 0x11
        /*003e*/ 	.short	(.L_12 - .L_11)
	.align		4
.L_11:
        /*0040*/ 	.word	index@(_Z7ComparePcPiS0_iii)
        /*0044*/ 	.word	0x00000000


	//----- nvinfo : EIATTR_MIN_STACK_SIZE
	.align		4
.L_12:
        /*0048*/ 	.byte	0x04, 0x12
        /*004a*/ 	.short	(.L_14 - .L_13)
	.align		4
.L_13:
        /*004c*/ 	.word	index@(_Z7ComparePcPiS0_iii)
        /*0050*/ 	.word	0x00000000


	//----- nvinfo : EIATTR_MIN_STACK_SIZE
	.align		4
.L_14:
        /*0054*/ 	.byte	0x04, 0x12
        /*0056*/ 	.short	(.L_16 - .L_15)
	.align		4
.L_15:
        /*0058*/ 	.word	index@(_Z6searchPiS_i)
        /*005c*/ 	.word	0x00000000


	//----- nvinfo : EIATTR_MIN_STACK_SIZE
	.align		4
.L_16:
        /*0060*/ 	.byte	0x04, 0x12
        /*0062*/ 	.short	(.L_18 - .L_17)
	.align		4
.L_17:
        /*0064*/ 	.word	index@(_Z6kernelv)
        /*0068*/ 	.word	0x00000000
.L_18:


//--------------------- .nv.compat                --------------------------
	.section	.nv.compat,"",@"SHT_CUDA_COMPAT_INFO"
	.align	4
        /*0000*/ 	.byte	0x02, 0x09, 0x00, 0x00, 0x02, 0x02, 0x01, 0x00, 0x02, 0x05, 0x05, 0x00, 0x03, 0x07, 0x01, 0x01
        /*0010*/ 	.byte	0x02, 0x03, 0x00, 0x00, 0x02, 0x06, 0x01, 0x00, 0x04, 0x0b, 0x08, 0x00, 0x09, 0x00, 0x00, 0x00
        /*0020*/ 	.byte	0x00, 0x00, 0x00, 0x00


//--------------------- .nv.info._Z7ComparePcPiS0_iii --------------------------
	.section	.nv.info._Z7ComparePcPiS0_iii,"",@"SHT_CUDA_INFO"
	.sectionflags	@""
	.align	4


	//----- nvinfo : EIATTR_CUDA_API_VERSION
	.align		4
        /*0000*/ 	.byte	0x04, 0x37
        /*0002*/ 	.short	(.L_20 - .L_19)
.L_19:
        /*0004*/ 	.word	0x00000082


	//----- nvinfo : EIATTR_KPARAM_INFO
	.align		4
.L_20:
        /*0008*/ 	.byte	0x04, 0x17
        /*000a*/ 	.short	(.L_22 - .L_21)
.L_21:
        /*000c*/ 	.word	0x00000000
        /*0010*/ 	.short	0x0005
        /*0012*/ 	.short	0x0020
        /*0014*/ 	.byte	0x00, 0xf0, 0x11, 0x00


	//----- nvinfo : EIATTR_KPARAM_INFO
	.align		4
.L_22:
        /*0018*/ 	.byte	0x04, 0x17
        /*001a*/ 	.short	(.L_24 - .L_23)
.L_23:
        /*001c*/ 	.word	0x00000000
        /*0020*/ 	.short	0x0004
        /*0022*/ 	.short	0x001c
        /*0024*/ 	.byte	0x00, 0xf0, 0x11, 0x00


	//----- nvinfo : EIATTR_KPARAM_INFO
	.align		4
.L_24:
        /*0028*/ 	.byte	0x04, 0x17
        /*002a*/ 	.short	(.L_26 - .L_25)
.L_25:
        /*002c*/ 	.word	0x00000000
        /*0030*/ 	.short	0x0003
        /*0032*/ 	.short	0x0018
        /*0034*/ 	.byte	0x00, 0xf0, 0x11, 0x00


	//----- nvinfo : EIATTR_KPARAM_INFO
	.align		4
.L_26:
        /*0038*/ 	.byte	0x04, 0x17
        /*003a*/ 	.short	(.L_28 - .L_27)
.L_27:
        /*003c*/ 	.word	0x00000000
        /*0040*/ 	.short	0x0002
        /*0042*/ 	.short	0x0010
        /*0044*/ 	.byte	0x00, 0xf5, 0x21, 0x00


	//----- nvinfo : EIATTR_KPARAM_INFO
	.align		4
.L_28:
        /*0048*/ 	.byte	0x04, 0x17
        /*004a*/ 	.short	(.L_30 - .L_29)
.L_29:
        /*004c*/ 	.word	0x00000000
        /*0050*/ 	.short	0x0001
        /*0052*/ 	.short	0x0008
        /*0054*/ 	.byte	0x00, 0xf5, 0x21, 0x00


	//----- nvinfo : EIATTR_KPARAM_INFO
	.align		4
.L_30:
        /*0058*/ 	.byte	0x04, 0x17
        /*005a*/ 	.short	(.L_32 - .L_31)
.L_31:
        /*005c*/ 	.word	0x00000000
        /*0060*/ 	.short	0x0000
        /*0062*/ 	.short	0x0000
        /*0064*/ 	.byte	0x00, 0xf5, 0x21, 0x00


	//----- nvinfo : EIATTR_SPARSE_MMA_MASK
	.align		4
.L_32:
        /*0068*/ 	.byte	0x03, 0x50
        /*006a*/ 	.short	0x0000


	//----- nvinfo : EIATTR_MAXREG_COUNT
	.align		4
        /*006c*/ 	.byte	0x03, 0x1b
        /*006e*/ 	.short	0x00ff


	//----- nvinfo : EIATTR_MERCURY_ISA_VERSION
	.align		4
        /*0070*/ 	.byte	0x03, 0x5f
        /*0072*/ 	.short	0x0101


	//----- nvinfo : EIATTR_VRC_CTA_INIT_COUNT
	.align		4
        /*0074*/ 	.byte	0x02, 0x4a
	.zero		1
	.zero		1


	//----- nvinfo : EIATTR_EXIT_INSTR_OFFSETS
	.align		4
        /*0078*/ 	.byte	0x04, 0x1c
        /*007a*/ 	.short	(.L_34 - .L_33)


	//   ....[0]....
.L_33:
        /*007c*/ 	.word	0x00000070


	//   ....[1]....
        /*0080*/ 	.word	0x00000100


	//   ....[2]....
        /*0084*/ 	.word	0x000003b0


	//   ....[3]....
        /*0088*/ 	.word	0x000003f0


	//----- nvinfo : EIATTR_CRS_STACK_SIZE
	.align		4
.L_34:
        /*008c*/ 	.byte	0x04, 0x1e
        /*008e*/ 	.short	(.L_36 - .L_35)
.L_35:
        /*0090*/ 	.word	0x00000000


	//----- nvinfo : EIATTR_CBANK_PARAM_SIZE
	.align		4
.L_36:
        /*0094*/ 	.byte	0x03, 0x19
        /*0096*/ 	.short	0x0024


	//----- nvinfo : EIATTR_PARAM_CBANK
	.align		4
        /*0098*/ 	.byte	0x04, 0x0a
        /*009a*/ 	.short	(.L_38 - .L_37)
	.align		4
.L_37:
        /*009c*/ 	.word	index@(.nv.constant0._Z7ComparePcPiS0_iii)
        /*00a0*/ 	.short	0x0380
        /*00a2*/ 	.short	0x0024


	//----- nvinfo : EIATTR_SW_WAR
	.align		4
.L_38:
        /*00a4*/ 	.byte	0x04, 0x36
        /*00a6*/ 	.short	(.L_40 - .L_39)
.L_39:
        /*00a8*/ 	.word	0x00000008
.L_40:


//--------------------- .nv.info._Z6searchPiS_i   --------------------------
	.section	.nv.info._Z6searchPiS_i,"",@"SHT_CUDA_INFO"
	.sectionflags	@""
	.align	4


	//----- nvinfo : EIATTR_CUDA_API_VERSION
	.align		4
        /*0000*/ 	.byte	0x04, 0x37
        /*0002*/ 	.short	(.L_42 - .L_41)
.L_41:
        /*0004*/ 	.word	0x00000082


	//----- nvinfo : EIATTR_KPARAM_INFO
	.align		4
.L_42:
        /*0008*/ 	.byte	0x04, 0x17
        /*000a*/ 	.short	(.L_44 - .L_43)
.L_43:
        /*000c*/ 	.word	0x00000000
        /*0010*/ 	.short	0x0002
        /*0012*/ 	.short	0x0010
        /*0014*/ 	.byte	0x00, 0xf0, 0x11, 0x00


	//----- nvinfo : EIATTR_KPARAM_INFO
	.align		4
.L_44:
        /*0018*/ 	.byte	0x04, 0x17
        /*001a*/ 	.short	(.L_46 - .L_45)
.L_45:
        /*001c*/ 	.word	0x00000000
        /*0020*/ 	.short	0x0001
        /*0022*/ 	.short	0x0008
        /*0024*/ 	.byte	0x00, 0xf5, 0x21, 0x00


	//----- nvinfo : EIATTR_KPARAM_INFO
	.align		4
.L_46:
        /*0028*/ 	.byte	0x04, 0x17
        /*002a*/ 	.short	(.L_48 - .L_47)
.L_47:
        /*002c*/ 	.word	0x00000000
        /*0030*/ 	.short	0x0000
        /*0032*/ 	.short	0x0000
        /*0034*/ 	.byte	0x00, 0xf5, 0x21, 0x00


	//----- nvinfo : EIATTR_SPARSE_MMA_MASK
	.align		4
.L_48:
        /*0038*/ 	.byte	0x03, 0x50
        /*003a*/ 	.short	0x0000


	//----- nvinfo : EIATTR_MAXREG_COUNT
	.align		4
        /*003c*/ 	.byte	0x03, 0x1b
        /*003e*/ 	.short	0x00ff


	//----- nvinfo : EIATTR_MERCURY_ISA_VERSION
	.align		4
        /*0040*/ 	.byte	0x03, 0x5f
        /*0042*/ 	.short	0x0101


	//----- nvinfo : EIATTR_VRC_CTA_INIT_COUNT
	.align		4
        /*0044*/ 	.byte	0x02, 0x4a
	.zero		1
	.zero		1


	//----- nvinfo : EIATTR_EXIT_INSTR_OFFSETS
	.align		4
        /*0048*/ 	.byte	0x04, 0x1c
        /*004a*/ 	.short	(.L_50 - .L_49)


	//   ....[0]....
.L_49:
        /*004c*/ 	.word	0x00000180


	//   ....[1]....
        /*0050*/ 	.word	0x000001b0


	//----- nvinfo : EIATTR_CRS_STACK_SIZE
	.align		4
.L_50:
        /*0054*/ 	.byte	0x04, 0x1e
        /*0056*/ 	.short	(.L_52 - .L_51)
.L_51:
        /*0058*/ 	.word	0x00000000


	//----- nvinfo : EIATTR_CBANK_PARAM_SIZE
	.align		4
.L_52:
        /*005c*/ 	.byte	0x03, 0x19
        /*005e*/ 	.short	0x0014


	//----- nvinfo : EIATTR_PARAM_CBANK
	.align		4
        /*0060*/ 	.byte	0x04, 0x0a
        /*0062*/ 	.short	(.L_54 - .L_53)
	.align		4
.L_53:
        /*0064*/ 	.word	index@(.nv.constant0._Z6searchPiS_i)
        /*0068*/ 	.short	0x0380
        /*006a*/ 	.short	0x0014


	//----- nvinfo : EIATTR_SW_WAR
	.align		4
.L_54:
        /*006c*/ 	.byte	0x04, 0x36
        /*006e*/ 	.short	(.L_56 - .L_55)
.L_55:
        /*0070*/ 	.word	0x00000008
.L_56:


//--------------------- .nv.info._Z6kernelv       --------------------------
	.section	.nv.info._Z6kernelv,"",@"SHT_CUDA_INFO"
	.sectionflags	@""
	.align	4


	//----- nvinfo : EIATTR_CUDA_API_VERSION
	.align		4
        /*0000*/ 	.byte	0x04, 0x37
        /*0002*/ 	.short	(.L_58 - .L_57)
.L_57:
        /*0004*/ 	.word	0x00000082


	//----- nvinfo : EIATTR_SPARSE_MMA_MASK
	.align		4
.L_58:
        /*0008*/ 	.byte	0x03, 0x50
        /*000a*/ 	.short	0x0000


	//----- nvinfo : EIATTR_MAXREG_COUNT
	.align		4
        /*000c*/ 	.byte	0x03, 0x1b
        /*000e*/ 	.short	0x00ff


	//----- nvinfo : EIATTR_MERCURY_ISA_VERSION
	.align		4
        /*0010*/ 	.byte	0x03, 0x5f
        /*0012*/ 	.short	0x0101


	//----- nvinfo : EIATTR_VRC_CTA_INIT_COUNT
	.align		4
        /*0014*/ 	.byte	0x02, 0x4a
	.zero		1
	.zero		1


	//----- nvinfo : EIATTR_EXIT_INSTR_OFFSETS
	.align		4
        /*0018*/ 	.byte	0x04, 0x1c
        /*001a*/ 	.short	(.L_60 - .L_59)


	//   ....[0]....
.L_59:
        /*001c*/ 	.word	0x00000050


	//----- nvinfo : EIATTR_SW_WAR
	.align		4
.L_60:
        /*0020*/ 	.byte	0x04, 0x36
        /*0022*/ 	.short	(.L_62 - .L_61)
.L_61:
        /*0024*/ 	.word	0x00000008
.L_62:


//--------------------- .nv.callgraph             --------------------------
	.section	.nv.callgraph,"",@"SHT_CUDA_CALLGRAPH"
	.align	4
	.sectionentsize	8
	.align		4
        /*0000*/ 	.word	0x00000000
	.align		4
        /*0004*/ 	.word	0xffffffff
	.align		4
        /*0008*/ 	.word	0x00000000
	.align		4
        /*000c*/ 	.word	0xfffffffe
	.align		4
        /*0010*/ 	.word	0x00000000
	.align		4
        /*0014*/ 	.word	0xfffffffd
	.align		4
        /*0018*/ 	.word	0x00000000
	.align		4
        /*001c*/ 	.word	0xfffffffc


//--------------------- .nv.constant4             --------------------------
	.section	.nv.constant4,"a",@progbits
	.align	8
	.align		8
.nv.constant4:
        /*0000*/ 	.dword	position


//--------------------- .text._Z7ComparePcPiS0_iii --------------------------
	.section	.text._Z7ComparePcPiS0_iii,"ax",@progbits
	.align	128
        .global         _Z7ComparePcPiS0_iii
        .type           _Z7ComparePcPiS0_iii,@function
        .size           _Z7ComparePcPiS0_iii,(.L_x_8 - _Z7ComparePcPiS0_iii)
        .other          _Z7ComparePcPiS0_iii,@"STO_CUDA_ENTRY STV_DEFAULT"
_Z7ComparePcPiS0_iii:
.text._Z7ComparePcPiS0_iii:
[----:B------:R-:W-:Y:S01]  /*0000*/  LDC R1, c[0x0][0x37c] ;  /* 0x0000df00ff017b82 */ /* 0x000fe20000000800 */
[----:B------:R-:W0:Y:S01]  /*0010*/  S2R R13, SR_CTAID.X ;  /* 0x00000000000d7919 */ /* 0x000e220000002500 */
[----:B------:R-:W0:Y:S01]  /*0020*/  LDCU UR4, c[0x0][0x360] ;  /* 0x00006c00ff0477ac */ /* 0x000e220008000800 */
[----:B------:R-:W0:Y:S01]  /*0030*/  S2R R0, SR_TID.X ;  /* 0x0000000000007919 */ /* 0x000e220000002100 */
[----:B------:R-:W1:Y:S01]  /*0040*/  LDCU UR5, c[0x0][0x398] ;  /* 0x00007300ff0577ac */ /* 0x000e620008000800 */
[----:B0-----:R-:W-:-:S05]  /*0050*/  IMAD R13, R13, UR4, R0 ;  /* 0x000000040d0d7c24 */ /* 0x001fca000f8e0200 */
[----:B-1----:R-:W-:-:S13]  /*0060*/  ISETP.GE.AND P0, PT, R13, UR5, PT ;  /* 0x000000050d007c0c */ /* 0x002fda000bf06270 */
[----:B------:R-:W-:Y:S05]  /*0070*/  @P0 EXIT ;  /* 0x000000000000094d */ /* 0x000fea0003800000 */
[----:B------:R-:W0:Y:S01]  /*0080*/  LDC.64 R4, c[0x0][0x390] ;  /* 0x0000e400ff047b82 */ /* 0x000e220000000a00 */
[----:B------:R-:W1:Y:S07]  /*0090*/  LDCU.64 UR4, c[0x0][0x358] ;  /* 0x00006b00ff0477ac */ /* 0x000e6e0008000a00 */
[----:B------:R-:W2:Y:S01]  /*00a0*/  LDC.64 R6, c[0x4][RZ] ;  /* 0x01000000ff067b82 */ /* 0x000ea20000000a00 */
[----:B0-----:R-:W-:-:S05]  /*00b0*/  IMAD.WIDE R2, R13, 0x4, R4 ;  /* 0x000000040d027825 */ /* 0x001fca00078e0204 */
[----:B-1----:R-:W3:Y:S04]  /*00c0*/  LDG.E R0, desc[UR4][R2.64] ;  /* 0x0000000402007981 */ /* 0x002ee8000c1e1900 */
[----:B--2---:R-:W2:Y:S02]  /*00d0*/  LDG.E R15, desc[UR4][R6.64] ;  /* 0x00000004060f7981 */ /* 0x004ea4000c1e1900 */
[----:B--2---:R-:W-:-:S04]  /*00e0*/  ISETP.NE.AND P0, PT, R13, R15, PT ;  /* 0x0000000f0d00720c */ /* 0x004fc80003f05270 */
[----:B---3--:R-:W-:-:S13]  /*00f0*/  ISETP.NE.OR P0, PT, R0, RZ, !P0 ;  /* 0x000000ff0000720c */ /* 0x008fda0004705670 */
[----:B------:R-:W-:Y:S05]  /*0100*/  @P0 EXIT ;  /* 0x000000000000094d */ /* 0x000fea0003800000 */
[----:B------:R-:W0:Y:S01]  /*0110*/  LDCU UR6, c[0x0][0x39c] ;  /* 0x00007380ff0677ac */ /* 0x000e220008000800 */
[----:B------:R-:W-:Y:S01]  /*0120*/  IMAD.MOV.U32 R0, RZ, RZ, RZ ;  /* 0x000000ffff007224 */ /* 0x000fe200078e00ff */
[----:B0-----:R-:W-:-:S09]  /*0130*/  UISETP.GE.AND UP0, UPT, UR6, 0x1, UPT ;  /* 0x000000010600788c */ /* 0x001fd2000bf06270 */
[----:B------:R-:W-:Y:S05]  /*0140*/  BRA.U !UP0, `(.L_x_0) ;  /* 0x0000000108587547 */ /* 0x000fea000b800000 */
[----:B------:R-:W-:Y:S01]  /*0150*/  HFMA2 R12, -RZ, RZ, 0, 0 ;  /* 0x00000000ff0c7431 */ /* 0x000fe200000001ff */
[----:B------:R-:W-:Y:S01]  /*0160*/  BSSY.RECONVERGENT B0, `(.L_x_0) ;  /* 0x0000014000007945 */ /* 0x000fe20003800200 */
[----:B------:R-:W-:Y:S01]  /*0170*/  IMAD.MOV.U32 R0, RZ, RZ, RZ ;  /* 0x000000ffff007224 */ /* 0x000fe200078e00ff */
[----:B------:R-:W0:Y:S01]  /*0180*/  LDCU UR7, c[0x0][0x3a0] ;  /* 0x00007400ff0777ac */ /* 0x000e220008000800 */
[----:B------:R-:W1:Y:S05]  /*0190*/  LDCU.64 UR8, c[0x0][0x380] ;  /* 0x00007000ff0877ac */ /* 0x000e6a0008000a00 */
.L_x_1:
[--C-:B------:R-:W-:Y:S02]  /*01a0*/  IMAD R11, R13, UR6, R12.reuse ;  /* 0x000000060d0b7c24 */ /* 0x100fe4000f8e020c */
[----:B------:R-:W-:-:S03]  /*01b0*/  IMAD R9, R15, UR6, R12 ;  /* 0x000000060f097c24 */ /* 0x000fc6000f8e020c */
[----:B-1----:R-:W-:Y:S02]  /*01c0*/  IADD3 R10, P1, PT, R11, UR8, RZ ;  /* 0x000000080b0a7c10 */ /* 0x002fe4000ff3e0ff */
[----:B------:R-:W-:Y:S02]  /*01d0*/  IADD3 R8, P0, PT, R9, UR8, RZ ;  /* 0x0000000809087c10 */ /* 0x000fe4000ff1e0ff */
[----:B------:R-:W-:Y:S02]  /*01e0*/  LEA.HI.X.SX32 R11, R11, UR9, 0x1, P1 ;  /* 0x000000090b0b7c11 */ /* 0x000fe400088f0eff */
[----:B------:R-:W-:-:S04]  /*01f0*/  LEA.HI.X.SX32 R9, R9, UR9, 0x1, P0 ;  /* 0x0000000909097c11 */ /* 0x000fc800080f0eff */
[----:B------:R-:W2:Y:S04]  /*0200*/  LDG.E.U8 R11, desc[UR4][R10.64] ;  /* 0x000000040a0b7981 */ /* 0x000ea8000c1e1100 */
[----:B------:R-:W2:Y:S01]  /*0210*/  LDG.E.U8 R8, desc[UR4][R8.64] ;  /* 0x0000000408087981 */ /* 0x000ea2000c1e1100 */
[----:B------:R-:W-:Y:S01]  /*0220*/  VIADD R14, R0, 0x1 ;  /* 0x00000001000e7836 */ /* 0x000fe20000000000 */
[----:B------:R-:W-:Y:S02]  /*0230*/  IADD3 R12, PT, PT, R12, 0x1, RZ ;  /* 0x000000010c0c7810 */ /* 0x000fe40007ffe0ff */
[----:B--2---:R-:W-:-:S13]  /*0240*/  ISETP.NE.AND P0, PT, R8, R11, PT ;  /* 0x0000000b0800720c */ /* 0x004fda0003f05270 */
[----:B------:R-:W-:Y:S01]  /*0250*/  @!P0 IMAD.MOV R14, RZ, RZ, R0 ;  /* 0x000000ffff0e8224 */ /* 0x000fe200078e0200 */
[----:B------:R-:W-:-:S04]  /*0260*/  ISETP.GE.AND P0, PT, R12, UR6, PT ;  /* 0x000000060c007c0c */ /* 0x000fc8000bf06270 */
[----:B0-----:R-:W-:Y:S02]  /*0270*/  ISETP.LE.AND P1, PT, R14, UR7, PT ;  /* 0x000000070e007c0c */ /* 0x001fe4000bf23270 */
[----:B------:R-:W-:-:S11]  /*0280*/  MOV R0, R14 ;  /* 0x0000000e00007202 */ /* 0x000fd60000000f00 */
[----:B------:R-:W-:Y:S05]  /*0290*/  @!P0 BRA P1, `(.L_x_1) ;  /* 0xfffffffc00c08947 */ /* 0x000fea000083ffff */
[----:B------:R-:W-:Y:S05]  /*02a0*/  BSYNC.RECONVERGENT B0 ;  /* 0x0000000000007941 */ /* 0x000fea0003800200 */
.L_x_0:
[----:B------:R-:W0:Y:S02]  /*02b0*/  LDCU UR6, c[0x0][0x3a0] ;  /* 0x00007400ff0677ac */ /* 0x000e240008000800 */
[----:B0-----:R-:W-:-:S13]  /*02c0*/  ISETP.GT.AND P0, PT, R0, UR6, PT ;  /* 0x0000000600007c0c */ /* 0x001fda000bf04270 */
[----:B------:R-:W-:Y:S05]  /*02d0*/  @P0 BRA `(.L_x_2) ;  /* 0x0000000000380947 */ /* 0x000fea0003800000 */
[----:B------:R-:W0:Y:S02]  /*02e0*/  LDC.64 R10, c[0x0][0x388] ;  /* 0x0000e200ff0a7b82 */ /* 0x000e240000000a00 */
[----:B0-----:R-:W-:-:S04]  /*02f0*/  IMAD.WIDE R8, R13, 0x4, R10 ;  /* 0x000000040d087825 */ /* 0x001fc800078e020a */
[----:B------:R-:W-:Y:S02]  /*0300*/  IMAD.WIDE R10, R15, 0x4, R10 ;  /* 0x000000040f0a7825 */ /* 0x000fe400078e020a */
[----:B------:R-:W2:Y:S04]  /*0310*/  LDG.E R8, desc[UR4][R8.64] ;  /* 0x0000000408087981 */ /* 0x000ea8000c1e1900 */
[----:B------:R-:W2:Y:S02]  /*0320*/  LDG.E R13, desc[UR4][R10.64] ;  /* 0x000000040a0d7981 */ /* 0x000ea4000c1e1900 */
[----:B--2---:R-:W-:-:S05]  /*0330*/  IMAD.IADD R13, R8, 0x1, R13 ;  /* 0x00000001080d7824 */ /* 0x004fca00078e020d */
[----:B------:R-:W-:Y:S04]  /*0340*/  STG.E desc[UR4][R10.64], R13 ;  /* 0x0000000d0a007986 */ /* 0x000fe8000c101904 */
[----:B------:R-:W2:Y:S01]  /*0350*/  LDG.E R7, desc[UR4][R6.64] ;  /* 0x0000000406077981 */ /* 0x000ea2000c1e1900 */
[----:B------:R-:W-:Y:S01]  /*0360*/  MOV R15, 0x2 ;  /* 0x00000002000f7802 */ /* 0x000fe20000000f00 */
[----:B------:R-:W-:Y:S02]  /*0370*/  IMAD.MOV.U32 R17, RZ, RZ, 0x1 ;  /* 0x00000001ff117424 */ /* 0x000fe400078e00ff */
[----:B--2---:R-:W-:-:S05]  /*0380*/  IMAD.WIDE R4, R7, 0x4, R4 ;  /* 0x0000000407047825 */ /* 0x004fca00078e0204 */
[----:B------:R-:W-:Y:S04]  /*0390*/  STG.E desc[UR4][R4.64], R15 ;  /* 0x0000000f04007986 */ /* 0x000fe8000c101904 */
[----:B------:R-:W-:Y:S01]  /*03a0*/  STG.E desc[UR4][R2.64], R17 ;  /* 0x0000001102007986 */ /* 0x000fe2000c101904 */
[----:B------:R-:W-:Y:S05]  /*03b0*/  EXIT ;  /* 0x000000000000794d */ /* 0x000fea0003800000 */
.L_x_2:
[----:B------:R-:W-:Y:S02]  /*03c0*/  HFMA2 R3, -RZ, RZ, 0, 1.1920928955078125e-07 ;  /* 0x00000002ff037431 */ /* 0x000fe400000001ff */
[----:B------:R-:W-:-:S05]  /*03d0*/  IMAD.WIDE R4, R15, 0x4, R4 ;  /* 0x000000040f047825 */ /* 0x000fca00078e0204 */
[----:B------:R-:W-:Y:S01]  /*03e0*/  STG.E desc[UR4][R4.64], R3 ;  /* 0x0000000304007986 */ /* 0x000fe2000c101904 */
[----:B------:R-:W-:Y:S05]  /*03f0*/  EXIT ;  /* 0x000000000000794d */ /* 0x000fea0003800000 */
.L_x_3:
[----:B------:R-:W-:-:S00]  /*0400*/  BRA `(.L_x_3) ;  /* 0xfffffffc00fc7947 */ /* 0x000fc0000383ffff */
[----:B------:R-:W-:-:S00]  /*0410*/  NOP ;  /* 0x0000000000007918 */ /* 0x000fc00000000000 */
        /* <DEDUP_REMOVED lines=14> */
.L_x_8:


//--------------------- .text._Z6searchPiS_i      --------------------------
	.section	.text._Z6searchPiS_i,"ax",@progbits
	.align	128
        .global         _Z6searchPiS_i
        .type           _Z6searchPiS_i,@function
        .size           _Z6searchPiS_i,(.L_x_9 - _Z6searchPiS_i)
        .other          _Z6searchPiS_i,@"STO_CUDA_ENTRY STV_DEFAULT"
_Z6searchPiS_i:
.text._Z6searchPiS_i:
[----:B------:R-:W-:Y:S01]  /*0000*/  LDC R1, c[0x0][0x37c] ;  /* 0x0000df00ff017b82 */ /* 0x000fe20000000800 */
[----:B------:R-:W0:Y:S07]  /*0010*/  S2R R9, SR_CTAID.X ;  /* 0x0000000000097919 */ /* 0x000e2e0000002500 */
[----:B------:R-:W1:Y:S01]  /*0020*/  LDC.64 R2, c[0x0][0x388] ;  /* 0x0000e200ff027b82 */ /* 0x000e620000000a00 */
[----:B------:R-:W0:Y:S01]  /*0030*/  LDCU UR6, c[0x0][0x360] ;  /* 0x00006c00ff0677ac */ /* 0x000e220008000800 */
[----:B------:R-:W0:Y:S01]  /*0040*/  S2R R0, SR_TID.X ;  /* 0x0000000000007919 */ /* 0x000e220000002100 */
[----:B------:R-:W2:Y:S01]  /*0050*/  LDCU.64 UR4, c[0x0][0x358] ;  /* 0x00006b00ff0477ac */ /* 0x000ea20008000a00 */
[----:B0-----:R-:W-:-:S04]  /*0060*/  IMAD R9, R9, UR6, R0 ;  /* 0x0000000609097c24 */ /* 0x001fc8000f8e0200 */
[----:B-1----:R-:W-:-:S06]  /*0070*/  IMAD.WIDE R2, R9, 0x4, R2 ;  /* 0x0000000409027825 */ /* 0x002fcc00078e0202 */
[----:B--2---:R-:W2:Y:S01]  /*0080*/  LDG.E R2, desc[UR4][R2.64] ;  /* 0x0000000402027981 */ /* 0x004ea2000c1e1900 */
[----:B------:R-:W-:Y:S01]  /*0090*/  BSSY.RECONVERGENT B0, `(.L_x_4) ;  /* 0x000000c000007945 */ /* 0x000fe20003800200 */
[----:B------:R-:W-:Y:S02]  /*00a0*/  PLOP3.LUT P0, PT, PT, PT, PT, 0x8, 0x80 ;  /* 0x000000000080781c */ /* 0x000fe40003f0e170 */
[----:B--2---:R-:W-:-:S13]  /*00b0*/  ISETP.NE.AND P1, PT, R2, RZ, PT ;  /* 0x000000ff0200720c */ /* 0x004fda0003f25270 */
[----:B------:R-:W-:Y:S05]  /*00c0*/  @P1 BRA `(.L_x_5) ;  /* 0x0000000000201947 */ /* 0x000fea0003800000 */
[----:B------:R-:W0:Y:S08]  /*00d0*/  LDC.64 R4, c[0x4][RZ] ;  /* 0x01000000ff047b82 */ /* 0x000e300000000a00 */
[----:B------:R-:W1:Y:S01]  /*00e0*/  LDC.64 R6, c[0x0][0x380] ;  /* 0x0000e000ff067b82 */ /* 0x000e620000000a00 */
[----:B0-----:R-:W2:Y:S01]  /*00f0*/  LDG.E R5, desc[UR4][R4.64] ;  /* 0x0000000404057981 */ /* 0x001ea2000c1e1900 */
[----:B-1----:R-:W-:-:S06]  /*0100*/  IMAD.WIDE R2, R9, 0x4, R6 ;  /* 0x0000000409027825 */ /* 0x002fcc00078e0206 */
[----:B------:R-:W3:Y:S01]  /*0110*/  LDG.E R2, desc[UR4][R2.64] ;  /* 0x0000000402027981 */ /* 0x000ee2000c1e1900 */
[----:B--2---:R-:W-:-:S06]  /*0120*/  IMAD.WIDE R6, R5, 0x4, R6 ;  /* 0x0000000405067825 */ /* 0x004fcc00078e0206 */
[----:B------:R-:W3:Y:S02]  /*0130*/  LDG.E R7, desc[UR4][R6.64] ;  /* 0x0000000406077981 */ /* 0x000ee4000c1e1900 */
[----:B---3--:R-:W-:-:S13]  /*0140*/  ISETP.GT.AND P0, PT, R2, R7, PT ;  /* 0x000000070200720c */ /* 0x008fda0003f04270 */
.L_x_5:
[----:B------:R-:W-:Y:S05]  /*0150*/  BSYNC.RECONVERGENT B0 ;  /* 0x0000000000007941 */ /* 0x000fea0003800200 */
.L_x_4:
[----:B------:R-:W0:Y:S02]  /*0160*/  LDCU UR6, c[0x0][0x390] ;  /* 0x00007200ff0677ac */ /* 0x000e240008000800 */
[----:B0-----:R-:W-:-:S13]  /*0170*/  ISETP.GE.OR P0, PT, R9, UR6, !P0 ;  /* 0x0000000609007c0c */ /* 0x001fda000c706670 */
[----:B------:R-:W-:Y:S05]  /*0180*/  @P0 EXIT ;  /* 0x000000000000094d */ /* 0x000fea0003800000 */
[----:B------:R-:W0:Y:S02]  /*0190*/  LDC.64 R2, c[0x4][RZ] ;  /* 0x01000000ff027b82 */ /* 0x000e240000000a00 */
[----:B0-----:R-:W-:Y:S01]  /*01a0*/  STG.E desc[UR4][R2.64], R9 ;  /* 0x0000000902007986 */ /* 0x001fe2000c101904 */
[----:B------:R-:W-:Y:S05]  /*01b0*/  EXIT ;  /* 0x000000000000794d */ /* 0x000fea0003800000 */
.L_x_6:
        /* <DEDUP_REMOVED lines=12> */
.L_x_9:


//--------------------- .text._Z6kernelv          --------------------------
	.section	.text._Z6kernelv,"ax",@progbits
	.align	128
        .global         _Z6kernelv
        .type           _Z6kernelv,@function
        .size           _Z6kernelv,(.L_x_10 - _Z6kernelv)
        .other          _Z6kernelv,@"STO_CUDA_ENTRY STV_DEFAULT"
_Z6kernelv:
.text._Z6kernelv:
[----:B------:R-:W-:Y:S08]  /*0000*/  LDC R1, c[0x0][0x37c] ;  /* 0x0000df00ff017b82 */ /* 0x000ff00000000800 */
[----:B------:R-:W0:Y:S01]  /*0010*/  LDC.64 R2, c[0x4][RZ] ;  /* 0x01000000ff027b82 */ /* 0x000e220000000a00 */
[----:B------:R-:W0:Y:S01]  /*0020*/  LDCU.64 UR4, c[0x0][0x358] ;  /* 0x00006b00ff0477ac */ /* 0x000e220008000a00 */
[----:B------:R-:W-:-:S05]  /*0030*/  HFMA2 R5, -RZ, RZ, 0, 1.78813934326171875e-07 ;  /* 0x00000003ff057431 */ /* 0x000fca00000001ff */
[----:B0-----:R-:W-:Y:S01]  /*0040*/  STG.E desc[UR4][R2.64], R5 ;  /* 0x0000000502007986 */ /* 0x001fe2000c101904 */
[----:B------:R-:W-:Y:S05]  /*0050*/  EXIT ;  /* 0x000000000000794d */ /* 0x000fea0003800000 */
.L_x_7:
        /* <DEDUP_REMOVED lines=10> */
.L_x_10:


//--------------------- .nv.shared.reserved.0     --------------------------
	.section	.nv.shared.reserved.0,"aw",@nobits
	.weak		__nv_reservedSMEM_offset_0_alias
	.size		__nv_reservedSMEM_offset_0_alias, 0, 64
	.other		__nv_reservedSMEM_offset_0_alias,@"STO_CUDA_RESERVED_SHARED STV_DEFAULT"
__nv_reservedSMEM_offset_0_alias:
	.zero		0
	.zero		64


//--------------------- .nv.global                --------------------------
	.section	.nv.global,"aw",@nobits
	.align	4
.nv.global:
	.type		position,@object
	.size		position,(.L_0 - position)
position:
	.zero		4
.L_0:


//--------------------- .nv.constant0._Z7ComparePcPiS0_iii --------------------------
	.section	.nv.constant0._Z7ComparePcPiS0_iii,"a",@progbits
	.sectionflags	@""
	.align	4
.nv.constant0._Z7ComparePcPiS0_iii:
	.zero		932


//--------------------- .nv.constant0._Z6searchPiS_i --------------------------
	.section	.nv.constant0._Z6searchPiS_i,"a",@progbits
	.sectionflags	@""
	.align	4
.nv.constant0._Z6searchPiS_i:
	.zero		916


//--------------------- .nv.constant0._Z6kernelv  --------------------------
	.section	.nv.constant0._Z6kernelv,"a",@progbits
	.sectionflags	@""
	.align	4
.nv.constant0._Z6kernelv:
	.zero		896


//--------------------- SYMBOLS --------------------------

	.type		.nv.reservedSmem.offset0,@object
	.size		.nv.reservedSmem.offset0,0x4
